//
// Generated by NVIDIA NVVM Compiler
//
// Compiler Build ID: CL-36424714
// Cuda compilation tools, release 13.0, V13.0.88
// Based on NVVM 20.0.0
//

.version 9.0
.target sm_100
.address_size 64

	// .globl	default_function_kernel_2

.visible .entry default_function_kernel_2(
	.param .u64 .ptr .align 1 default_function_kernel_2_param_0,
	.param .u64 .ptr .align 1 default_function_kernel_2_param_1
)
.maxntid 16
{
	.reg .pred 	%p<6>;
	.reg .b32 	%r<14>;
	.reg .b32 	%f<36>;
	.reg .b64 	%rd<9>;

	ld.param.u64 	%rd1, [default_function_kernel_2_param_0];
	ld.param.u64 	%rd2, [default_function_kernel_2_param_1];
	mov.u32 	%r1, %ctaid.x;
	shl.b32 	%r5, %r1, 1;
	mov.u32 	%r2, %tid.x;
	shr.u32 	%r6, %r2, 3;
	or.b32  	%r7, %r5, %r6;
	setp.gt.u32 	%p1, %r7, 8;
	@%p1 bra 	$L__BB0_4;
	cvta.to.global.u64 	%rd3, %rd2;
	shl.b32 	%r8, %r1, 4;
	or.b32  	%r3, %r8, %r2;
	mul.wide.u32 	%rd4, %r3, 4;
	add.s64 	%rd5, %rd3, %rd4;
	ld.global.nc.f32 	%f6, [%rd5];
	cvt.rpi.f32.f32 	%f1, %f6;
	abs.f32 	%f7, %f1;
	mov.f32 	%f8, 0f3F800000;
	sub.f32 	%f9, %f8, %f7;
	rcp.approx.ftz.f32 	%f10, %f9;
	add.f32 	%f11, %f10, %f10;
	mul.f32 	%f12, %f7, %f11;
	setp.gt.f32 	%p2, %f7, 0f7E800000;
	selp.f32 	%f2, 0fC0000000, %f12, %p2;
	add.rz.f32 	%f13, %f2, %f8;
	mov.b32 	%r9, %f13;
	add.s32 	%r10, %r9, -1061158912;
	and.b32  	%r11, %r10, -8388608;
	mov.b32 	%r4, %f2;
	sub.s32 	%r12, %r4, %r11;
	mov.b32 	%f14, %r12;
	sub.s32 	%r13, 1082130432, %r11;
	mov.b32 	%f15, %r13;
	fma.rn.f32 	%f16, %f15, 0f3E800000, 0fBF800000;
	add.f32 	%f17, %f16, %f14;
	cvt.rn.f32.s32 	%f18, %r11;
	mul.f32 	%f19, %f18, 0f34000000;
	fma.rn.f32 	%f20, %f17, 0fBD39BF78, 0f3DD80012;
	fma.rn.f32 	%f21, %f20, %f17, 0fBE0778E0;
	fma.rn.f32 	%f22, %f21, %f17, 0f3E146475;
	fma.rn.f32 	%f23, %f22, %f17, 0fBE2A68DD;
	fma.rn.f32 	%f24, %f23, %f17, 0f3E4CAF9E;
	fma.rn.f32 	%f25, %f24, %f17, 0fBE800042;
	fma.rn.f32 	%f26, %f25, %f17, 0f3EAAAAE6;
	fma.rn.f32 	%f27, %f26, %f17, 0fBF000000;
	mul.f32 	%f28, %f17, %f27;
	fma.rn.f32 	%f29, %f28, %f17, %f17;
	fma.rn.f32 	%f35, %f19, 0f3F317218, %f29;
	setp.lt.u32 	%p3, %r4, 2139095040;
	@%p3 bra 	$L__BB0_3;
	setp.gt.s32 	%p4, %r4, -1082130432;
	fma.rn.f32 	%f30, %f2, 0f7F800000, 0f7F800000;
	selp.f32 	%f31, %f30, %f35, %p4;
	setp.eq.f32 	%p5, %f2, 0f00000000;
	selp.f32 	%f35, 0f80000000, %f31, %p5;
$L__BB0_3:
	mov.f32 	%f32, 0f3F000000;
	copysign.f32 	%f33, %f1, %f32;
	mul.f32 	%f34, %f33, %f35;
	cvta.to.global.u64 	%rd6, %rd1;
	add.s64 	%rd8, %rd6, %rd4;
	st.global.f32 	[%rd8], %f34;
$L__BB0_4:
	ret;

}
	// .globl	default_function_kernel_1
.visible .entry default_function_kernel_1(
	.param .u64 .ptr .align 1 default_function_kernel_1_param_0,
	.param .u64 .ptr .align 1 default_function_kernel_1_param_1
)
.maxntid 36
{
	.reg .pred 	%p<3>;
	.reg .b32 	%r<4>;
	.reg .b32 	%f<20>;
	.reg .b64 	%rd<8>;

	ld.param.u64 	%rd1, [default_function_kernel_1_param_0];
	ld.param.u64 	%rd2, [default_function_kernel_1_param_1];
	cvta.to.global.u64 	%rd3, %rd1;
	cvta.to.global.u64 	%rd4, %rd2;
	mov.u32 	%r1, %ctaid.x;
	mov.u32 	%r2, %tid.x;
	mad.lo.s32 	%r3, %r1, 36, %r2;
	mul.wide.u32 	%rd5, %r3, 4;
	add.s64 	%rd6, %rd4, %rd5;
	ld.global.nc.f32 	%f1, [%rd6];
	abs.f32 	%f2, %f1;
	setp.gt.f32 	%p1, %f2, 0f3F800000;
	rcp.approx.ftz.f32 	%f3, %f2;
	selp.f32 	%f4, %f3, %f2, %p1;
	mul.f32 	%f5, %f4, %f4;
	fma.rn.f32 	%f6, %f5, 0f3B2090AA, 0fBC6BE14F;
	fma.rn.f32 	%f7, %f6, %f5, 0f3D23397E;
	fma.rn.f32 	%f8, %f7, %f5, 0fBD948A7A;
	fma.rn.f32 	%f9, %f8, %f5, 0f3DD76B21;
	fma.rn.f32 	%f10, %f9, %f5, 0fBE111E88;
	fma.rn.f32 	%f11, %f10, %f5, 0f3E4CAF60;
	fma.rn.f32 	%f12, %f11, %f5, 0fBEAAAA27;
	mul.f32 	%f13, %f5, %f12;
	fma.rn.f32 	%f14, %f13, %f4, %f4;
	neg.f32 	%f15, %f14;
	fma.rn.f32 	%f16, 0f3F6EE581, 0f3FD774EB, %f15;
	selp.f32 	%f17, %f16, %f14, %p1;
	setp.num.f32 	%p2, %f2, %f2;
	copysign.f32 	%f18, %f1, %f17;
	selp.f32 	%f19, %f18, %f17, %p2;
	add.s64 	%rd7, %rd3, %rd5;
	st.global.f32 	[%rd7], %f19;
	ret;

}
	// .globl	default_function_kernel
.visible .entry default_function_kernel(
	.param .u64 .ptr .align 1 default_function_kernel_param_0,
	.param .u64 .ptr .align 1 default_function_kernel_param_1
)
.maxntid 32
{
	.reg .pred 	%p<19>;
	.reg .b32 	%r<28>;
	.reg .b32 	%f<67>;
	.reg .b64 	%rd<9>;

	ld.param.u64 	%rd1, [default_function_kernel_param_0];
	ld.param.u64 	%rd2, [default_function_kernel_param_1];
	mov.u32 	%r1, %ctaid.x;
	shl.b32 	%r14, %r1, 2;
	mov.u32 	%r2, %tid.x;
	shr.u32 	%r15, %r2, 3;
	or.b32  	%r16, %r14, %r15;
	setp.gt.u32 	%p1, %r16, 8;
	@%p1 bra 	$L__BB2_14;
	cvta.to.global.u64 	%rd3, %rd2;
	shl.b32 	%r17, %r1, 5;
	or.b32  	%r3, %r17, %r2;
	mul.wide.u32 	%rd4, %r3, 4;
	add.s64 	%rd5, %rd3, %rd4;
	ld.global.nc.f32 	%f1, [%rd5];
	abs.f32 	%f66, %f1;
	fma.rn.f32 	%f20, %f66, 0fBF000000, 0f3F000000;
	rsqrt.approx.ftz.f32 	%f21, %f20;
	mul.f32 	%f22, %f21, %f20;
	mul.f32 	%f23, %f21, 0fBF000000;
	fma.rn.f32 	%f24, %f22, %f23, 0f3F000000;
	fma.rn.f32 	%f25, %f22, %f24, %f22;
	setp.eq.f32 	%p2, %f66, 0f3F800000;
	selp.f32 	%f26, 0f00000000, %f25, %p2;
	setp.gt.f32 	%p3, %f66, 0f3F0F5C29;
	selp.f32 	%f27, %f26, %f66, %p3;
	mul.f32 	%f28, %f27, %f27;
	fma.rn.f32 	%f29, %f28, 0f3D4DD2F7, 0f3C99CA97;
	fma.rn.f32 	%f30, %f29, %f28, 0f3D3F90E8;
	fma.rn.f32 	%f31, %f30, %f28, 0f3D993CCF;
	fma.rn.f32 	%f32, %f31, %f28, 0f3E2AAC04;
	mul.f32 	%f33, %f28, %f32;
	fma.rn.f32 	%f34, %f33, %f27, %f27;
	mul.f32 	%f35, %f34, 0fC0000000;
	fma.rn.f32 	%f36, 0f3F6EE581, 0f3FD774EB, %f35;
	selp.f32 	%f37, %f36, %f34, %p3;
	setp.num.f32 	%p4, %f37, %f37;
	copysign.f32 	%f38, %f1, %f37;
	selp.f32 	%f39, %f38, %f37, %p4;
	abs.f32 	%f3, %f39;
	setp.lt.f32 	%p5, %f66, %f3;
	@%p5 bra 	$L__BB2_13;
	mul.f32 	%f4, %f3, 0f4B000000;
	setp.gtu.f32 	%p6, %f66, %f4;
	@%p6 bra 	$L__BB2_9;
	div.approx.f32 	%f40, %f66, %f3;
	cvt.rzi.f32.f32 	%f64, %f40;
	neg.f32 	%f6, %f3;
	fma.rn.f32 	%f7, %f6, %f64, %f66;
	mov.b32 	%r4, %f7;
	mov.b32 	%r18, %f3;
	setp.lt.u32 	%p7, %r4, %r18;
	@%p7 bra 	$L__BB2_8;
	setp.lt.u32 	%p8, %r4, -2147483647;
	@%p8 bra 	$L__BB2_6;
	add.f32 	%f45, %f64, 0fBF800000;
	setp.lt.f32 	%p11, %f7, %f6;
	add.f32 	%f46, %f45, 0fBF800000;
	selp.f32 	%f64, %f46, %f45, %p11;
	bra.uni 	$L__BB2_8;
$L__BB2_6:
	add.f32 	%f64, %f64, 0f3F800000;
	add.f32 	%f41, %f3, %f3;
	setp.ltu.f32 	%p9, %f7, %f41;
	@%p9 bra 	$L__BB2_8;
	add.f32 	%f42, %f64, 0f3F800000;
	fma.rn.f32 	%f43, %f3, 0fC0400000, %f7;
	setp.ge.f32 	%p10, %f43, 0f00000000;
	add.f32 	%f44, %f42, 0f3F800000;
	selp.f32 	%f64, %f44, %f42, %p10;
$L__BB2_8:
	fma.rn.f32 	%f66, %f6, %f64, %f66;
	bra.uni 	$L__BB2_13;
$L__BB2_9:
	mov.b32 	%r5, %f66;
	mov.b32 	%r19, %f4;
	and.b32  	%r6, %r19, -8388608;
	and.b32  	%r20, %r5, 8388607;
	or.b32  	%r26, %r20, 1065353216;
	and.b32  	%r21, %r19, 8388607;
	or.b32  	%r8, %r21, 1065353216;
	mov.b32 	%f65, %r26;
	sub.s32 	%r22, %r5, %r6;
	add.s32 	%r23, %r22, 192937984;
	and.b32  	%r27, %r23, -8388608;
	setp.eq.s32 	%p12, %r27, 0;
	@%p12 bra 	$L__BB2_12;
	mov.b32 	%f47, %r8;
	rcp.approx.ftz.f32 	%f14, %f47;
	neg.f32 	%f15, %f47;
$L__BB2_11:
	min.u32 	%r24, %r27, 192937984;
	add.s32 	%r25, %r26, %r24;
	mov.b32 	%f48, %r25;
	mul.f32 	%f49, %f14, %f48;
	fma.rn.f32 	%f50, %f15, %f49, %f48;
	fma.rn.f32 	%f51, %f50, %f14, %f49;
	fma.rn.f32 	%f52, %f15, %f51, %f48;
	fma.rz.f32 	%f53, %f52, %f14, %f51;
	cvt.rzi.f32.f32 	%f54, %f53;
	fma.rn.f32 	%f65, %f15, %f54, %f48;
	sub.s32 	%r27, %r27, %r24;
	mov.b32 	%r26, %f65;
	setp.ne.s32 	%p13, %r27, 0;
	setp.ne.s32 	%p14, %r26, 0;
	and.pred  	%p15, %p13, %p14;
	@%p15 bra 	$L__BB2_11;
$L__BB2_12:
	mov.b32 	%f56, %r6;
	setp.leu.f32 	%p16, %f3, 0f00000000;
	setp.gt.u32 	%p17, %r5, 2139095039;
	selp.f32 	%f57, 0f7FFFFFFF, %f56, %p16;
	selp.f32 	%f58, 0f7FFFFFFF, %f57, %p17;
	mul.f32 	%f59, %f65, 0f34000000;
	mul.f32 	%f66, %f58, %f59;
$L__BB2_13:
	abs.f32 	%f60, %f66;
	setp.nan.f32 	%p18, %f60, %f60;
	copysign.f32 	%f61, %f1, %f66;
	selp.f32 	%f62, %f66, %f61, %p18;
	sub.f32 	%f63, %f62, %f1;
	cvta.to.global.u64 	%rd6, %rd1;
	add.s64 	%rd8, %rd6, %rd4;
	st.global.f32 	[%rd8], %f63;
$L__BB2_14:
	ret;

}


// ===== COMPILED SASS (sm_100) =====

	.target	sm_100

	.elftype	@"ET_EXEC"


//--------------------- .note.nv.tkinfo           --------------------------
	.section	.note.nv.tkinfo,"",@"SHT_NOTE"
	.sectionflags	@"SHF_NOTE_NV_TKINFO"
	.tkinfo
        /*0018*/ 	.word	0x00000002
        /*0030*/ 	.string	""
        /*0030*/ 	.string	"ptxas"
        /*0030*/ 	.string	"Cuda compilation tools, release 13.0, V13.0.88"
        /*0030*/ 	.string	"Build cuda_13.0.r13.0/compiler.36424714_0"
        /*0030*/ 	.string	"-arch sm_100 -m 64 "



//--------------------- .note.nv.cuinfo           --------------------------
	.section	.note.nv.cuinfo,"",@"SHT_NOTE"
	.sectionflags	@"SHF_NOTE_NV_CUINFO"
        /*0018*/ 	.short	0x0002
        /*001a*/ 	.short	0x0064
        /*001c*/ 	.short	0x0082
	.zero		2


//--------------------- .nv.info                  --------------------------
	.section	.nv.info,"",@"SHT_CUDA_INFO"
	.align	4


	//----- nvinfo : EIATTR_REGCOUNT
	.align		4
        /*0000*/ 	.byte	0x04, 0x2f
        /*0002*/ 	.short	(.L_1 - .L_0)
	.align		4
.L_0:
        /*0004*/ 	.word	index@(default_function_kernel_2)
        /*0008*/ 	.word	0x0000000c


	//----- nvinfo : EIATTR_FRAME_SIZE
	.align		4
.L_1:
        /*000c*/ 	.byte	0x04, 0x11
        /*000e*/ 	.short	(.L_3 - .L_2)
	.align		4
.L_2:
        /*0010*/ 	.word	index@(default_function_kernel_2)
        /*0014*/ 	.word	0x00000000


	//----- nvinfo : EIATTR_REGCOUNT
	.align		4
.L_3:
        /*0018*/ 	.byte	0x04, 0x2f
        /*001a*/ 	.short	(.L_5 - .L_4)
	.align		4
.L_4:
        /*001c*/ 	.word	index@(default_function_kernel_1)
        /*0020*/ 	.word	0x0000000c


	//----- nvinfo : EIATTR_FRAME_SIZE
	.align		4
.L_5:
        /*0024*/ 	.byte	0x04, 0x11
        /*0026*/ 	.short	(.L_7 - .L_6)
	.align		4
.L_6:
        /*0028*/ 	.word	index@(default_function_kernel_1)
        /*002c*/ 	.word	0x00000000


	//----- nvinfo : EIATTR_REGCOUNT
	.align		4
.L_7:
        /*0030*/ 	.byte	0x04, 0x2f
        /*0032*/ 	.short	(.L_9 - .L_8)
	.align		4
.L_8:
        /*0034*/ 	.word	index@(default_function_kernel)
        /*0038*/ 	.word	0x0000000d


	//----- nvinfo : EIATTR_FRAME_SIZE
	.align		4
.L_9:
        /*003c*/ 	.byte	0x04, 0x11
        /*003e*/ 	.short	(.L_11 - .L_10)
	.align		4
.L_10:
        /*0040*/ 	.word	index@(default_function_kernel)
        /*0044*/ 	.word	0x00000000


	//----- nvinfo : EIATTR_MIN_STACK_SIZE
	.align		4
.L_11:
        /*0048*/ 	.byte	0x04, 0x12
        /*004a*/ 	.short	(.L_13 - .L_12)
	.align		4
.L_12:
        /*004c*/ 	.word	index@(default_function_kernel)
        /*0050*/ 	.word	0x00000000


	//----- nvinfo : EIATTR_MIN_STACK_SIZE
	.align		4
.L_13:
        /*0054*/ 	.byte	0x04, 0x12
        /*0056*/ 	.short	(.L_15 - .L_14)
	.align		4
.L_14:
        /*0058*/ 	.word	index@(default_function_kernel_1)
        /*005c*/ 	.word	0x00000000


	//----- nvinfo : EIATTR_MIN_STACK_SIZE
	.align		4
.L_15:
        /*0060*/ 	.byte	0x04, 0x12
        /*0062*/ 	.short	(.L_17 - .L_16)
	.align		4
.L_16:
        /*0064*/ 	.word	index@(default_function_kernel_2)
        /*0068*/ 	.word	0x00000000
.L_17:


//--------------------- .nv.compat                --------------------------
	.section	.nv.compat,"",@"SHT_CUDA_COMPAT_INFO"
	.align	4
        /*0000*/ 	.byte	0x02, 0x09, 0x00, 0x00, 0x02, 0x02, 0x01, 0x00, 0x02, 0x05, 0x05, 0x00, 0x03, 0x07, 0x01, 0x01
        /*0010*/ 	.byte	0x02, 0x03, 0x00, 0x00, 0x02, 0x06, 0x01, 0x00, 0x04, 0x0b, 0x08, 0x00, 0x01, 0x00, 0x00, 0x00
        /*0020*/ 	.byte	0x00, 0x00, 0x00, 0x00


//--------------------- .nv.info.default_function_kernel --------------------------
	.section	.nv.info.default_function_kernel,"",@"SHT_CUDA_INFO"
	.sectionflags	@""
	.align	4


	//----- nvinfo : EIATTR_CUDA_API_VERSION
	.align		4
        /*0000*/ 	.byte	0x04, 0x37
        /*0002*/ 	.short	(.L_19 - .L_18)
.L_18:
        /*0004*/ 	.word	0x00000082


	//----- nvinfo : EIATTR_KPARAM_INFO
	.align		4
.L_19:
        /*0008*/ 	.byte	0x04, 0x17
        /*000a*/ 	.short	(.L_21 - .L_20)
.L_20:
        /*000c*/ 	.word	0x00000000
        /*0010*/ 	.short	0x0001
        /*0012*/ 	.short	0x0008
        /*0014*/ 	.byte	0x00, 0xf5, 0x21, 0x00


	//----- nvinfo : EIATTR_KPARAM_INFO
	.align		4
.L_21:
        /*0018*/ 	.byte	0x04, 0x17
        /*001a*/ 	.short	(.L_23 - .L_22)
.L_22:
        /*001c*/ 	.word	0x00000000
        /*0020*/ 	.short	0x0000
        /*0022*/ 	.short	0x0000
        /*0024*/ 	.byte	0x00, 0xf5, 0x21, 0x00


	//----- nvinfo : EIATTR_SPARSE_MMA_MASK
	.align		4
.L_23:
        /*0028*/ 	.byte	0x03, 0x50
        /*002a*/ 	.short	0x0000


	//----- nvinfo : EIATTR_MAXREG_COUNT
	.align		4
        /*002c*/ 	.byte	0x03, 0x1b
        /*002e*/ 	.short	0x00ff


	//----- nvinfo : EIATTR_MERCURY_ISA_VERSION
	.align		4
        /*0030*/ 	.byte	0x03, 0x5f
        /*0032*/ 	.short	0x0101


	//----- nvinfo : EIATTR_VRC_CTA_INIT_COUNT
	.align		4
        /*0034*/ 	.byte	0x02, 0x4a
	.zero		1
	.zero		1


	//----- nvinfo : EIATTR_EXIT_INSTR_OFFSETS
	.align		4
        /*0038*/ 	.byte	0x04, 0x1c
        /*003a*/ 	.short	(.L_25 - .L_24)


	//   ....[0]....
.L_24:
        /*003c*/ 	.word	0x00000070


	//   ....[1]....
        /*0040*/ 	.word	0x00000720


	//----- nvinfo : EIATTR_MAX_THREADS
	.align		4
.L_25:
        /*0044*/ 	.byte	0x04, 0x05
        /*0046*/ 	.short	(.L_27 - .L_26)
.L_26:
        /*0048*/ 	.word	0x00000020
        /*004c*/ 	.word	0x00000001
        /*0050*/ 	.word	0x00000001


	//----- nvinfo : EIATTR_CRS_STACK_SIZE
	.align		4
.L_27:
        /*0054*/ 	.byte	0x04, 0x1e
        /*0056*/ 	.short	(.L_29 - .L_28)
.L_28:
        /*0058*/ 	.word	0x00000000


	//----- nvinfo : EIATTR_CBANK_PARAM_SIZE
	.align		4
.L_29:
        /*005c*/ 	.byte	0x03, 0x19
        /*005e*/ 	.short	0x0010


	//----- nvinfo : EIATTR_PARAM_CBANK
	.align		4
        /*0060*/ 	.byte	0x04, 0x0a
        /*0062*/ 	.short	(.L_31 - .L_30)
	.align		4
.L_30:
        /*0064*/ 	.word	index@(.nv.constant0.default_function_kernel)
        /*0068*/ 	.short	0x0380
        /*006a*/ 	.short	0x0010


	//----- nvinfo : EIATTR_SW_WAR
	.align		4
.L_31:
        /*006c*/ 	.byte	0x04, 0x36
        /*006e*/ 	.short	(.L_33 - .L_32)
.L_32:
        /*0070*/ 	.word	0x00000008
.L_33:


//--------------------- .nv.info.default_function_kernel_1 --------------------------
	.section	.nv.info.default_function_kernel_1,"",@"SHT_CUDA_INFO"
	.sectionflags	@""
	.align	4


	//----- nvinfo : EIATTR_CUDA_API_VERSION
	.align		4
        /*0000*/ 	.byte	0x04, 0x37
        /*0002*/ 	.short	(.L_35 - .L_34)
.L_34:
        /*0004*/ 	.word	0x00000082


	//----- nvinfo : EIATTR_KPARAM_INFO
	.align		4
.L_35:
        /*0008*/ 	.byte	0x04, 0x17
        /*000a*/ 	.short	(.L_37 - .L_36)
.L_36:
        /*000c*/ 	.word	0x00000000
        /*0010*/ 	.short	0x0001
        /*0012*/ 	.short	0x0008
        /*0014*/ 	.byte	0x00, 0xf5, 0x21, 0x00


	//----- nvinfo : EIATTR_KPARAM_INFO
	.align		4
.L_37:
        /*0018*/ 	.byte	0x04, 0x17
        /*001a*/ 	.short	(.L_39 - .L_38)
.L_38:
        /*001c*/ 	.word	0x00000000
        /*0020*/ 	.short	0x0000
        /*0022*/ 	.short	0x0000
        /*0024*/ 	.byte	0x00, 0xf5, 0x21, 0x00


	//----- nvinfo : EIATTR_SPARSE_MMA_MASK
	.align		4
.L_39:
        /*0028*/ 	.byte	0x03, 0x50
        /*002a*/ 	.short	0x0000


	//----- nvinfo : EIATTR_MAXREG_COUNT
	.align		4
        /*002c*/ 	.byte	0x03, 0x1b
        /*002e*/ 	.short	0x00ff


	//----- nvinfo : EIATTR_MERCURY_ISA_VERSION
	.align		4
        /*0030*/ 	.byte	0x03, 0x5f
        /*0032*/ 	.short	0x0101


	//----- nvinfo : EIATTR_VRC_CTA_INIT_COUNT
	.align		4
        /*0034*/ 	.byte	0x02, 0x4a
	.zero		1
	.zero		1


	//----- nvinfo : EIATTR_EXIT_INSTR_OFFSETS
	.align		4
        /*0038*/ 	.byte	0x04, 0x1c
        /*003a*/ 	.short	(.L_41 - .L_40)


	//   ....[0]....
.L_40:
        /*003c*/ 	.word	0x000001e0


	//----- nvinfo : EIATTR_MAX_THREADS
	.align		4
.L_41:
        /*0040*/ 	.byte	0x04, 0x05
        /*0042*/ 	.short	(.L_43 - .L_42)
.L_42:
        /*0044*/ 	.word	0x00000024
        /*0048*/ 	.word	0x00000001
        /*004c*/ 	.word	0x00000001


	//----- nvinfo : EIATTR_CBANK_PARAM_SIZE
	.align		4
.L_43:
        /*0050*/ 	.byte	0x03, 0x19
        /*0052*/ 	.short	0x0010


	//----- nvinfo : EIATTR_PARAM_CBANK
	.align		4
        /*0054*/ 	.byte	0x04, 0x0a
        /*0056*/ 	.short	(.L_45 - .L_44)
	.align		4
.L_44:
        /*0058*/ 	.word	index@(.nv.constant0.default_function_kernel_1)
        /*005c*/ 	.short	0x0380
        /*005e*/ 	.short	0x0010


	//----- nvinfo : EIATTR_SW_WAR
	.align		4
.L_45:
        /*0060*/ 	.byte	0x04, 0x36
        /*0062*/ 	.short	(.L_47 - .L_46)
.L_46:
        /*0064*/ 	.word	0x00000008
.L_47:


//--------------------- .nv.info.default_function_kernel_2 --------------------------
	.section	.nv.info.default_function_kernel_2,"",@"SHT_CUDA_INFO"
	.sectionflags	@""
	.align	4


	//----- nvinfo : EIATTR_CUDA_API_VERSION
	.align		4
        /*0000*/ 	.byte	0x04, 0x37
        /*0002*/ 	.short	(.L_49 - .L_48)
.L_48:
        /*0004*/ 	.word	0x00000082


	//----- nvinfo : EIATTR_KPARAM_INFO
	.align		4
.L_49:
        /*0008*/ 	.byte	0x04, 0x17
        /*000a*/ 	.short	(.L_51 - .L_50)
.L_50:
        /*000c*/ 	.word	0x00000000
        /*0010*/ 	.short	0x0001
        /*0012*/ 	.short	0x0008
        /*0014*/ 	.byte	0x00, 0xf5, 0x21, 0x00


	//----- nvinfo : EIATTR_KPARAM_INFO
	.align		4
.L_51:
        /*0018*/ 	.byte	0x04, 0x17
        /*001a*/ 	.short	(.L_53 - .L_52)
.L_52:
        /*001c*/ 	.word	0x00000000
        /*0020*/ 	.short	0x0000
        /*0022*/ 	.short	0x0000
        /*0024*/ 	.byte	0x00, 0xf5, 0x21, 0x00


	//----- nvinfo : EIATTR_SPARSE_MMA_MASK
	.align		4
.L_53:
        /*0028*/ 	.byte	0x03, 0x50
        /*002a*/ 	.short	0x0000


	//----- nvinfo : EIATTR_MAXREG_COUNT
	.align		4
        /*002c*/ 	.byte	0x03, 0x1b
        /*002e*/ 	.short	0x00ff


	//----- nvinfo : EIATTR_MERCURY_ISA_VERSION
	.align		4
        /*0030*/ 	.byte	0x03, 0x5f
        /*0032*/ 	.short	0x0101


	//----- nvinfo : EIATTR_VRC_CTA_INIT_COUNT
	.align		4
        /*0034*/ 	.byte	0x02, 0x4a
	.zero		1
	.zero		1


	//----- nvinfo : EIATTR_EXIT_INSTR_OFFSETS
	.align		4
        /*0038*/ 	.byte	0x04, 0x1c
        /*003a*/ 	.short	(.L_55 - .L_54)


	//   ....[0]....
.L_54:
        /*003c*/ 	.word	0x00000070


	//   ....[1]....
        /*0040*/ 	.word	0x00000370


	//----- nvinfo : EIATTR_MAX_THREADS
	.align		4
.L_55:
        /*0044*/ 	.byte	0x04, 0x05
        /*0046*/ 	.short	(.L_57 - .L_56)
.L_56:
        /*0048*/ 	.word	0x00000010
        /*004c*/ 	.word	0x00000001
        /*0050*/ 	.word	0x00000001


	//----- nvinfo : EIATTR_CBANK_PARAM_SIZE
	.align		4
.L_57:
        /*0054*/ 	.byte	0x03, 0x19
        /*0056*/ 	.short	0x0010


	//----- nvinfo : EIATTR_PARAM_CBANK
	.align		4
        /*0058*/ 	.byte	0x04, 0x0a
        /*005a*/ 	.short	(.L_59 - .L_58)
	.align		4
.L_58:
        /*005c*/ 	.word	index@(.nv.constant0.default_function_kernel_2)
        /*0060*/ 	.short	0x0380
        /*0062*/ 	.short	0x0010


	//----- nvinfo : EIATTR_SW_WAR
	.align		4
.L_59:
        /*0064*/ 	.byte	0x04, 0x36
        /*0066*/ 	.short	(.L_61 - .L_60)
.L_60:
        /*0068*/ 	.word	0x00000008
.L_61:


//--------------------- .nv.callgraph             --------------------------
	.section	.nv.callgraph,"",@"SHT_CUDA_CALLGRAPH"
	.align	4
	.sectionentsize	8
	.align		4
        /*0000*/ 	.word	0x00000000
	.align		4
        /*0004*/ 	.word	0xffffffff
	.align		4
        /*0008*/ 	.word	0x00000000
	.align		4
        /*000c*/ 	.word	0xfffffffe
	.align		4
        /*0010*/ 	.word	0x00000000
	.align		4
        /*0014*/ 	.word	0xfffffffd
	.align		4
        /*0018*/ 	.word	0x00000000
	.align		4
        /*001c*/ 	.word	0xfffffffc


//--------------------- .text.default_function_kernel --------------------------
	.section	.text.default_function_kernel,"ax",@progbits
	.align	128
        .global         default_function_kernel
        .type           default_function_kernel,@function
        .size           default_function_kernel,(.L_x_11 - default_function_kernel)
        .other          default_function_kernel,@"STO_CUDA_ENTRY STV_DEFAULT"
default_function_kernel:
.text.default_function_kernel:
[----:B------:R-:W-:Y:S01]  /*0000*/  LDC R1, c[0x0][0x37c] ;  /* 0x0000df00ff017b82 */ /* 0x000fe20000000800 */
[----:B------:R-:W0:Y:S07]  /*0010*/  S2R R4, SR_TID.X ;  /* 0x0000000000047919 */ /* 0x000e2e0000002100 */
[----:B------:R-:W1:Y:S02]  /*0020*/  S2UR UR4, SR_CTAID.X ;  /* 0x00000000000479c3 */ /* 0x000e640000002500 */
[----:B-1----:R-:W-:Y:S01]  /*0030*/  USHF.L.U32 UR5, UR4, 0x2, URZ ;  /* 0x0000000204057899 */ /* 0x002fe200080006ff */
[----:B0-----:R-:W-:-:S05]  /*0040*/  SHF.R.U32.HI R0, RZ, 0x3, R4 ;  /* 0x00000003ff007819 */ /* 0x001fca0000011604 */
[----:B------:R-:W-:-:S04]  /*0050*/  LOP3.LUT R0, R0, UR5, RZ, 0xfc, !PT ;  /* 0x0000000500007c12 */ /* 0x000fc8000f8efcff */
[----:B------:R-:W-:-:S13]  /*0060*/  ISETP.GT.U32.AND P0, PT, R0, 0x8, PT ;  /* 0x000000080000780c */ /* 0x000fda0003f04070 */
[----:B------:R-:W-:Y:S05]  /*0070*/  @P0 EXIT ;  /* 0x000000000000094d */ /* 0x000fea0003800000 */
[----:B------:R-:W0:Y:S01]  /*0080*/  LDC.64 R2, c[0x0][0x388] ;  /* 0x0000e200ff027b82 */ /* 0x000e220000000a00 */
[----:B------:R-:W1:Y:S01]  /*0090*/  LDCU.64 UR6, c[0x0][0x358] ;  /* 0x00006b00ff0677ac */ /* 0x000e620008000a00 */
[----:B------:R-:W-:-:S06]  /*00a0*/  USHF.L.U32 UR4, UR4, 0x5, URZ ;  /* 0x0000000504047899 */ /* 0x000fcc00080006ff */
[----:B------:R-:W-:-:S05]  /*00b0*/  LOP3.LUT R0, R4, UR4, RZ, 0xfc, !PT ;  /* 0x0000000404007c12 */ /* 0x000fca000f8efcff */
[----:B0-----:R-:W-:-:S06]  /*00c0*/  IMAD.WIDE.U32 R2, R0, 0x4, R2 ;  /* 0x0000000400027825 */ /* 0x001fcc00078e0002 */
[----:B-1----:R-:W2:Y:S01]  /*00d0*/  LDG.E.CONSTANT R2, desc[UR6][R2.64] ;  /* 0x0000000602027981 */ /* 0x002ea2000c1e9900 */
[----:B------:R-:W-:Y:S01]  /*00e0*/  HFMA2 R5, -RZ, RZ, 1.75, 0 ;  /* 0x3f000000ff057431 */ /* 0x000fe200000001ff */
[----:B------:R-:W-:Y:S04]  /*00f0*/  BSSY.RECONVERGENT B0, `(.L_x_0) ;  /* 0x000005b000007945 */ /* 0x000fe80003800200 */
[C---:B--2---:R-:W-:Y:S01]  /*0100*/  FFMA R4, |R2|.reuse, -R5, 0.5 ;  /* 0x3f00000002047423 */ /* 0x044fe20000000a05 */
[C---:B------:R-:W-:Y:S02]  /*0110*/  FSETP.NEU.AND P1, PT, |R2|.reuse, 1, PT ;  /* 0x3f8000000200780b */ /* 0x040fe40003f2d200 */
[----:B------:R-:W-:Y:S01]  /*0120*/  FSETP.GT.AND P0, PT, |R2|, 0.56000000238418579102, PT ;  /* 0x3f0f5c290200780b */ /* 0x000fe20003f04200 */
[----:B------:R-:W0:Y:S02]  /*0130*/  MUFU.RSQ R5, R4 ;  /* 0x0000000400057308 */ /* 0x000e240000001400 */
[----:B0-----:R-:W-:Y:S01]  /*0140*/  FMUL R6, R4, R5 ;  /* 0x0000000504067220 */ /* 0x001fe20000400000 */
[----:B------:R-:W-:-:S04]  /*0150*/  FMUL R5, R5, -0.5 ;  /* 0xbf00000005057820 */ /* 0x000fc80000400000 */
[----:B------:R-:W-:-:S04]  /*0160*/  FFMA R5, R6, R5, 0.5 ;  /* 0x3f00000006057423 */ /* 0x000fc80000000005 */
[----:B------:R-:W-:Y:S01]  /*0170*/  FFMA R5, R6, R5, R6 ;  /* 0x0000000506057223 */ /* 0x000fe20000000006 */
[----:B------:R-:W-:-:S04]  /*0180*/  MOV R6, 0x3d4dd2f7 ;  /* 0x3d4dd2f700067802 */ /* 0x000fc80000000f00 */
[----:B------:R-:W-:-:S04]  /*0190*/  FSEL R5, R5, RZ, P1 ;  /* 0x000000ff05057208 */ /* 0x000fc80000800000 */
[----:B------:R-:W-:-:S05]  /*01a0*/  FSEL R5, R5, |R2|, P0 ;  /* 0x4000000205057208 */ /* 0x000fca0000000000 */
[----:B------:R-:W-:-:S04]  /*01b0*/  FMUL R3, R5, R5 ;  /* 0x0000000505037220 */ /* 0x000fc80000400000 */
[----:B------:R-:W-:Y:S01]  /*01c0*/  FFMA R4, R3, R6, 0.018773360177874565125 ;  /* 0x3c99ca9703047423 */ /* 0x000fe20000000006 */
[----:B------:R-:W-:-:S03]  /*01d0*/  FADD R6, |R2|, -RZ ;  /* 0x800000ff02067221 */ /* 0x000fc60000000200 */
[----:B------:R-:W-:-:S04]  /*01e0*/  FFMA R4, R3, R4, 0.046769052743911743164 ;  /* 0x3d3f90e803047423 */ /* 0x000fc80000000004 */
[----:B------:R-:W-:-:S04]  /*01f0*/  FFMA R4, R3, R4, 0.074823014438152313232 ;  /* 0x3d993ccf03047423 */ /* 0x000fc80000000004 */
[----:B------:R-:W-:-:S04]  /*0200*/  FFMA R4, R3, R4, 0.16667181253433227539 ;  /* 0x3e2aac0403047423 */ /* 0x000fc80000000004 */
[----:B------:R-:W-:-:S04]  /*0210*/  FMUL R4, R3, R4 ;  /* 0x0000000403047220 */ /* 0x000fc80000400000 */
[----:B------:R-:W-:Y:S01]  /*0220*/  FFMA R5, R5, R4, R5 ;  /* 0x0000000405057223 */ /* 0x000fe20000000005 */
[----:B------:R-:W-:-:S03]  /*0230*/  IMAD.MOV.U32 R4, RZ, RZ, 0x3fd774eb ;  /* 0x3fd774ebff047424 */ /* 0x000fc600078e00ff */
[----:B------:R-:W-:-:S04]  /*0240*/  FMUL R3, R5, -2 ;  /* 0xc000000005037820 */ /* 0x000fc80000400000 */
[----:B------:R-:W-:-:S05]  /*0250*/  @P0 FFMA R5, R4, 0.93318945169448852539, R3 ;  /* 0x3f6ee58104050823 */ /* 0x000fca0000000003 */
[C---:B------:R-:W-:Y:S02]  /*0260*/  FSETP.NAN.AND P0, PT, R5.reuse, R5, PT ;  /* 0x000000050500720b */ /* 0x040fe40003f08000 */
[----:B------:R-:W-:-:S04]  /*0270*/  LOP3.LUT R4, R5, 0x80000000, R2, 0xb8, !PT ;  /* 0x8000000005047812 */ /* 0x000fc800078eb802 */
[----:B------:R-:W-:-:S04]  /*0280*/  FSEL R5, R4, R5, !P0 ;  /* 0x0000000504057208 */ /* 0x000fc80004000000 */
[----:B------:R-:W-:-:S13]  /*0290*/  FSETP.GEU.AND P0, PT, |R2|, |R5|, PT ;  /* 0x400000050200720b */ /* 0x000fda0003f0e200 */
[----:B------:R-:W-:Y:S05]  /*02a0*/  @!P0 BRA `(.L_x_1) ;  /* 0x0000000000fc8947 */ /* 0x000fea0003800000 */
[----:B------:R-:W-:-:S05]  /*02b0*/  FMUL R3, |R5|, 8388608 ;  /* 0x4b00000005037820 */ /* 0x000fca0000400200 */
[----:B------:R-:W-:-:S13]  /*02c0*/  FSETP.GTU.AND P0, PT, R6, R3, PT ;  /* 0x000000030600720b */ /* 0x000fda0003f0c000 */
[----:B------:R-:W-:Y:S05]  /*02d0*/  @P0 BRA `(.L_x_2) ;  /* 0x0000000000780947 */ /* 0x000fea0003800000 */
[C---:B------:R-:W-:Y:S01]  /*02e0*/  FMUL R4, |R5|.reuse, 16777216 ;  /* 0x4b80000005047820 */ /* 0x040fe20000400200 */
[C---:B------:R-:W-:Y:S01]  /*02f0*/  FSETP.GEU.AND P0, PT, |R5|.reuse, 1.175494350822287508e-38, PT ;  /* 0x008000000500780b */ /* 0x040fe20003f0e200 */
[----:B------:R-:W-:Y:S01]  /*0300*/  FMUL R3, R6, 16777216 ;  /* 0x4b80000006037820 */ /* 0x000fe20000400000 */
[----:B------:R-:W-:Y:S01]  /*0310*/  FADD R7, |R5|, -RZ ;  /* 0x800000ff05077221 */ /* 0x000fe20000000200 */
[----:B------:R-:W-:Y:S01]  /*0320*/  BSSY.RECONVERGENT B1, `(.L_x_3) ;  /* 0x0000017000017945 */ /* 0x000fe20003800200 */
[----:B------:R-:W-:Y:S02]  /*0330*/  FSEL R4, R4, |R5|, !P0 ;  /* 0x4000000504047208 */ /* 0x000fe40004000000 */
[----:B------:R-:W-:-:S04]  /*0340*/  FSEL R3, R3, R6, !P0 ;  /* 0x0000000603037208 */ /* 0x000fc80004000000 */
[----:B------:R-:W0:Y:S02]  /*0350*/  MUFU.RCP R4, R4 ;  /* 0x0000000400047308 */ /* 0x000e240000001000 */
[----:B0-----:R-:W-:-:S06]  /*0360*/  FMUL R3, R4, R3 ;  /* 0x0000000304037220 */ /* 0x001fcc0000400000 */
[----:B------:R-:W0:Y:S02]  /*0370*/  FRND.TRUNC R3, R3 ;  /* 0x0000000300037307 */ /* 0x000e24000020d000 */
[----:B0-----:R-:W-:-:S05]  /*0380*/  FFMA R8, -|R5|, R3, R6 ;  /* 0x0000000305087223 */ /* 0x001fca0000000306 */
[----:B------:R-:W-:-:S13]  /*0390*/  ISETP.GE.U32.AND P0, PT, R8, R7, PT ;  /* 0x000000070800720c */ /* 0x000fda0003f06070 */
[----:B------:R-:W-:Y:S05]  /*03a0*/  @!P0 BRA `(.L_x_4) ;  /* 0x0000000000388947 */ /* 0x000fea0003800000 */
[----:B------:R-:W-:-:S04]  /*03b0*/  ISETP.GE.U32.AND P0, PT, R8, -0x7fffffff, PT ;  /* 0x800000010800780c */ /* 0x000fc80003f06070 */
[----:B------:R-:W-:-:S09]  /*03c0*/  FSETP.GEU.OR P1, PT, R8, -|R5|, !P0 ;  /* 0xc00000050800720b */ /* 0x000fd2000472e400 */
[----:B------:R-:W-:-:S04]  /*03d0*/  @P0 FADD R4, R3, -1 ;  /* 0xbf80000003040421 */ /* 0x000fc80000000000 */
[----:B------:R-:W-:-:S05]  /*03e0*/  @!P1 FADD R4, R4, -1 ;  /* 0xbf80000004049421 */ /* 0x000fca0000000000 */
[----:B------:R-:W-:Y:S01]  /*03f0*/  @P0 MOV R3, R4 ;  /* 0x0000000400030202 */ /* 0x000fe20000000f00 */
[----:B------:R-:W-:Y:S06]  /*0400*/  @P0 BRA `(.L_x_4) ;  /* 0x0000000000200947 */ /* 0x000fec0003800000 */
[----:B------:R-:W-:Y:S01]  /*0410*/  FADD R4, |R5|, |R5| ;  /* 0x4000000505047221 */ /* 0x000fe20000000200 */
[----:B------:R-:W-:-:S04]  /*0420*/  FADD R3, R3, 1 ;  /* 0x3f80000003037421 */ /* 0x000fc80000000000 */
[----:B------:R-:W-:-:S13]  /*0430*/  FSETP.GE.AND P0, PT, R8, R4, PT ;  /* 0x000000040800720b */ /* 0x000fda0003f06000 */
[----:B------:R-:W-:-:S05]  /*0440*/  @P0 FFMA R4, |R5|, -3, R8 ;  /* 0xc040000005040823 */ /* 0x000fca0000000208 */
[----:B------:R-:W-:Y:S01]  /*0450*/  FSETP.GE.AND P1, PT, R4, RZ, P0 ;  /* 0x000000ff0400720b */ /* 0x000fe20000726000 */
[----:B------:R-:W-:-:S12]  /*0460*/  @P0 FADD R4, R3, 1 ;  /* 0x3f80000003040421 */ /* 0x000fd80000000000 */
[----:B------:R-:W-:-:S04]  /*0470*/  @P1 FADD R4, R4, 1 ;  /* 0x3f80000004041421 */ /* 0x000fc80000000000 */
[----:B------:R-:W-:-:S07]  /*0480*/  @P0 IMAD.MOV.U32 R3, RZ, RZ, R4 ;  /* 0x000000ffff030224 */ /* 0x000fce00078e0004 */
.L_x_4:
[----:B------:R-:W-:Y:S05]  /*0490*/  BSYNC.RECONVERGENT B1 ;  /* 0x0000000000017941 */ /* 0x000fea0003800200 */
.L_x_3:
[----:B------:R-:W-:Y:S01]  /*04a0*/  FFMA R6, -|R5|, R3, R6 ;  /* 0x0000000305067223 */ /* 0x000fe20000000306 */
[----:B------:R-:W-:Y:S06]  /*04b0*/  BRA `(.L_x_1) ;  /* 0x0000000000787947 */ /* 0x000fec0003800000 */
.L_x_2:
[----:B------:R-:W-:Y:S01]  /*04c0*/  LOP3.LUT R7, R3, 0xff800000, RZ, 0xc0, !PT ;  /* 0xff80000003077812 */ /* 0x000fe200078ec0ff */
[----:B------:R-:W-:Y:S01]  /*04d0*/  BSSY.RECONVERGENT B1, `(.L_x_5) ;  /* 0x000001a000017945 */ /* 0x000fe20003800200 */
[----:B------:R-:W-:Y:S02]  /*04e0*/  FSETP.GT.AND P2, PT, |R5|, RZ, PT ;  /* 0x000000ff0500720b */ /* 0x000fe40003f44200 */
[C---:B------:R-:W-:Y:S02]  /*04f0*/  IADD3 R8, PT, PT, R6.reuse, 0xb800000, -R7 ;  /* 0x0b80000006087810 */ /* 0x040fe40007ffe807 */
[----:B------:R-:W-:Y:S02]  /*0500*/  LOP3.LUT R4, R6, 0x7fffff, RZ, 0xc0, !PT ;  /* 0x007fffff06047812 */ /* 0x000fe400078ec0ff */
[----:B------:R-:W-:Y:S02]  /*0510*/  LOP3.LUT P1, R8, R8, 0xff800000, RZ, 0xc0, !PT ;  /* 0xff80000008087812 */ /* 0x000fe4000782c0ff */
[----:B------:R-:W-:-:S02]  /*0520*/  ISETP.GT.U32.AND P0, PT, R6, 0x7f7fffff, PT ;  /* 0x7f7fffff0600780c */ /* 0x000fc40003f04070 */
[----:B------:R-:W-:Y:S02]  /*0530*/  FSEL R7, R7, +QNAN , P2 ;  /* 0x7fffffff07077808 */ /* 0x000fe40001000000 */
[----:B------:R-:W-:Y:S02]  /*0540*/  LOP3.LUT R4, R4, 0x3f800000, RZ, 0xfc, !PT ;  /* 0x3f80000004047812 */ /* 0x000fe400078efcff */
[----:B------:R-:W-:-:S05]  /*0550*/  FSEL R10, R7, +QNAN , !P0 ;  /* 0x7fffffff070a7808 */ /* 0x000fca0004000000 */
[----:B------:R-:W-:Y:S05]  /*0560*/  @!P1 BRA `(.L_x_6) ;  /* 0x0000000000409947 */ /* 0x000fea0003800000 */
[----:B------:R-:W-:-:S04]  /*0570*/  LOP3.LUT R3, R3, 0x7fffff, RZ, 0xc0, !PT ;  /* 0x007fffff03037812 */ /* 0x000fc800078ec0ff */
[----:B------:R-:W-:-:S04]  /*0580*/  LOP3.LUT R3, R3, 0x3f800000, RZ, 0xfc, !PT ;  /* 0x3f80000003037812 */ /* 0x000fc800078efcff */
[----:B------:R0:W1:Y:S03]  /*0590*/  MUFU.RCP R5, R3 ;  /* 0x0000000300057308 */ /* 0x0000660000001000 */
.L_x_7:
[----:B------:R-:W-:-:S04]  /*05a0*/  VIMNMX.U32 R7, PT, PT, R8, 0xb800000, PT ;  /* 0x0b80000008077848 */ /* 0x000fc80003fe0000 */
[C---:B------:R-:W-:Y:S02]  /*05b0*/  IADD3 R4, PT, PT, R7.reuse, R4, RZ ;  /* 0x0000000407047210 */ /* 0x040fe40007ffe0ff */
[----:B------:R-:W-:-:S03]  /*05c0*/  IADD3 R8, PT, PT, -R7, R8, RZ ;  /* 0x0000000807087210 */ /* 0x000fc60007ffe1ff */
[----:B-1----:R-:W-:Y:S01]  /*05d0*/  FMUL R6, R5, R4 ;  /* 0x0000000405067220 */ /* 0x002fe20000400000 */
[----:B------:R-:W-:-:S03]  /*05e0*/  ISETP.NE.AND P1, PT, R8, RZ, PT ;  /* 0x000000ff0800720c */ /* 0x000fc60003f25270 */
[----:B------:R-:W-:-:S04]  /*05f0*/  FFMA R9, -R3, R6, R4 ;  /* 0x0000000603097223 */ /* 0x000fc80000000104 */
[----:B------:R-:W-:-:S04]  /*0600*/  FFMA R9, R5, R9, R6 ;  /* 0x0000000905097223 */ /* 0x000fc80000000006 */
[----:B------:R-:W-:-:S04]  /*0610*/  FFMA R6, -R3, R9, R4 ;  /* 0x0000000903067223 */ /* 0x000fc80000000104 */
[----:B------:R-:W-:-:S06]  /*0620*/  FFMA.RZ R6, R5, R6, R9 ;  /* 0x0000000605067223 */ /* 0x000fcc000000c009 */
[----:B------:R-:W1:Y:S02]  /*0630*/  FRND.TRUNC R6, R6 ;  /* 0x0000000600067307 */ /* 0x000e64000020d000 */
[----:B-1----:R-:W-:-:S05]  /*0640*/  FFMA R4, -R3, R6, R4 ;  /* 0x0000000603047223 */ /* 0x002fca0000000104 */
[----:B------:R-:W-:-:S13]  /*0650*/  ISETP.NE.AND P0, PT, R4, RZ, PT ;  /* 0x000000ff0400720c */ /* 0x000fda0003f05270 */
[----:B------:R-:W-:Y:S05]  /*0660*/  @P0 BRA P1, `(.L_x_7) ;  /* 0xfffffffc00cc0947 */ /* 0x000fea000083ffff */
.L_x_6:
[----:B------:R-:W-:Y:S05]  /*0670*/  BSYNC.RECONVERGENT B1 ;  /* 0x0000000000017941 */ /* 0x000fea0003800200 */
.L_x_5:
[----:B0-----:R-:W-:-:S04]  /*0680*/  FMUL R3, R4, 1.1920928955078125e-07 ;  /* 0x3400000004037820 */ /* 0x001fc80000400000 */
[----:B------:R-:W-:-:S07]  /*0690*/  FMUL R6, R10, R3 ;  /* 0x000000030a067220 */ /* 0x000fce0000400000 */
.L_x_1:
[----:B------:R-:W-:Y:S05]  /*06a0*/  BSYNC.RECONVERGENT B0 ;  /* 0x0000000000007941 */ /* 0x000fea0003800200 */
.L_x_0:
[----:B------:R-:W0:Y:S01]  /*06b0*/  LDC.64 R4, c[0x0][0x380] ;  /* 0x0000e000ff047b82 */ /* 0x000e220000000a00 */
[C---:B------:R-:W-:Y:S02]  /*06c0*/  FSETP.NAN.AND P0, PT, |R6|.reuse, |R6|, PT ;  /* 0x400000060600720b */ /* 0x040fe40003f08200 */
[----:B------:R-:W-:-:S04]  /*06d0*/  LOP3.LUT R3, R6, 0x80000000, R2, 0xb8, !PT ;  /* 0x8000000006037812 */ /* 0x000fc800078eb802 */
[----:B------:R-:W-:-:S05]  /*06e0*/  FSEL R3, R6, R3, P0 ;  /* 0x0000000306037208 */ /* 0x000fca0000000000 */
[----:B------:R-:W-:Y:S01]  /*06f0*/  FADD R3, -R2, R3 ;  /* 0x0000000302037221 */ /* 0x000fe20000000100 */
[----:B0-----:R-:W-:-:S05]  /*0700*/  IMAD.WIDE.U32 R4, R0, 0x4, R4 ;  /* 0x0000000400047825 */ /* 0x001fca00078e0004 */
[----:B------:R-:W-:Y:S01]  /*0710*/  STG.E desc[UR6][R4.64], R3 ;  /* 0x0000000304007986 */ /* 0x000fe2000c101906 */
[----:B------:R-:W-:Y:S05]  /*0720*/  EXIT ;  /* 0x000000000000794d */ /* 0x000fea0003800000 */
.L_x_8:
[----:B------:R-:W-:-:S00]  /*0730*/  BRA `(.L_x_8) ;  /* 0xfffffffc00fc7947 */ /* 0x000fc0000383ffff */
[----:B------:R-:W-:-:S00]  /*0740*/  NOP ;  /* 0x0000000000007918 */ /* 0x000fc00000000000 */
        /* <DEDUP_REMOVED lines=11> */
.L_x_11:


//--------------------- .text.default_function_kernel_1 --------------------------
	.section	.text.default_function_kernel_1,"ax",@progbits
	.align	128
        .global         default_function_kernel_1
        .type           default_function_kernel_1,@function
        .size           default_function_kernel_1,(.L_x_12 - default_function_kernel_1)
        .other          default_function_kernel_1,@"STO_CUDA_ENTRY STV_DEFAULT"
default_function_kernel_1:
.text.default_function_kernel_1:
[----:B------:R-:W-:Y:S01]  /*0000*/  LDC R1, c[0x0][0x37c] ;  /* 0x0000df00ff017b82 */ /* 0x000fe20000000800 */
[----:B------:R-:W0:Y:S07]  /*0010*/  S2R R5, SR_CTAID.X ;  /* 0x0000000000057919 */ /* 0x000e2e0000002500 */
[----:B------:R-:W1:Y:S01]  /*0020*/  LDC.64 R2, c[0x0][0x388] ;  /* 0x0000e200ff027b82 */ /* 0x000e620000000a00 */
[----:B------:R-:W2:Y:S01]  /*0030*/  LDCU.64 UR4, c[0x0][0x358] ;  /* 0x00006b00ff0477ac */ /* 0x000ea20008000a00 */
[----:B------:R-:W0:Y:S02]  /*0040*/  S2R R0, SR_TID.X ;  /* 0x0000000000007919 */ /* 0x000e240000002100 */
[----:B0-----:R-:W-:-:S04]  /*0050*/  IMAD R5, R5, 0x24, R0 ;  /* 0x0000002405057824 */ /* 0x001fc800078e0200 */
[----:B-1----:R-:W-:-:S05]  /*0060*/  IMAD.WIDE.U32 R2, R5, 0x4, R2 ;  /* 0x0000000405027825 */ /* 0x002fca00078e0002 */
[----:B--2---:R0:W2:Y:S01]  /*0070*/  LDG.E.CONSTANT R0, desc[UR4][R2.64] ;  /* 0x0000000402007981 */ /* 0x0040a2000c1e9900 */
[----:B------:R-:W-:Y:S01]  /*0080*/  HFMA2 R9, -RZ, RZ, 0.890625, -0.00056934356689453125 ;  /* 0x3b2090aaff097431 */ /* 0x000fe200000001ff */
[----:B------:R-:W-:Y:S01]  /*0090*/  MOV R6, 0x3f6ee581 ;  /* 0x3f6ee58100067802 */ /* 0x000fe20000000f00 */
[----:B0-----:R-:W0:Y:S02]  /*00a0*/  LDC.64 R2, c[0x0][0x380] ;  /* 0x0000e000ff027b82 */ /* 0x001e240000000a00 */
[----:B0-----:R-:W-:Y:S01]  /*00b0*/  IMAD.WIDE.U32 R2, R5, 0x4, R2 ;  /* 0x0000000405027825 */ /* 0x001fe200078e0002 */
[----:B--2---:R-:W0:Y:S01]  /*00c0*/  MUFU.RCP R7, |R0| ;  /* 0x4000000000077308 */ /* 0x004e220000001000 */
[----:B------:R-:W-:-:S04]  /*00d0*/  FSETP.GT.AND P0, PT, |R0|, 1, PT ;  /* 0x3f8000000000780b */ /* 0x000fc80003f04200 */
[----:B0-----:R-:W-:-:S05]  /*00e0*/  FSEL R7, R7, |R0|, P0 ;  /* 0x4000000007077208 */ /* 0x001fca0000000000 */
[----:B------:R-:W-:-:S04]  /*00f0*/  FMUL R4, R7, R7 ;  /* 0x0000000707047220 */ /* 0x000fc80000400000 */
[----:B------:R-:W-:-:S04]  /*0100*/  FFMA R9, R4, R9, -0.014396979473531246185 ;  /* 0xbc6be14f04097423 */ /* 0x000fc80000000009 */
[----:B------:R-:W-:-:S04]  /*0110*/  FFMA R9, R4, R9, 0.039849750697612762451 ;  /* 0x3d23397e04097423 */ /* 0x000fc80000000009 */
[----:B------:R-:W-:-:S04]  /*0120*/  FFMA R9, R4, R9, -0.072529748082160949707 ;  /* 0xbd948a7a04097423 */ /* 0x000fc80000000009 */
[----:B------:R-:W-:-:S04]  /*0130*/  FFMA R9, R4, R9, 0.10518480092287063599 ;  /* 0x3dd76b2104097423 */ /* 0x000fc80000000009 */
[----:B------:R-:W-:-:S04]  /*0140*/  FFMA R9, R4, R9, -0.14171802997589111328 ;  /* 0xbe111e8804097423 */ /* 0x000fc80000000009 */
[----:B------:R-:W-:-:S04]  /*0150*/  FFMA R9, R4, R9, 0.19988775253295898438 ;  /* 0x3e4caf6004097423 */ /* 0x000fc80000000009 */
[----:B------:R-:W-:-:S04]  /*0160*/  FFMA R9, R4, R9, -0.33332940936088562012 ;  /* 0xbeaaaa2704097423 */ /* 0x000fc80000000009 */
[----:B------:R-:W-:-:S04]  /*0170*/  FMUL R4, R4, R9 ;  /* 0x0000000904047220 */ /* 0x000fc80000400000 */
[----:B------:R-:W-:-:S04]  /*0180*/  FFMA R7, R7, R4, R7 ;  /* 0x0000000407077223 */ /* 0x000fc80000000007 */
[----:B------:R-:W-:Y:S01]  /*0190*/  @P0 FFMA R7, R6, 1.6832555532455444336, -R7 ;  /* 0x3fd774eb06070823 */ /* 0x000fe20000000807 */
[----:B------:R-:W-:-:S04]  /*01a0*/  FSETP.NAN.AND P0, PT, |R0|, |R0|, PT ;  /* 0x400000000000720b */ /* 0x000fc80003f08200 */
[----:B------:R-:W-:-:S04]  /*01b0*/  LOP3.LUT R0, R7, 0x80000000, R0, 0xb8, !PT ;  /* 0x8000000007007812 */ /* 0x000fc800078eb800 */
[----:B------:R-:W-:-:S05]  /*01c0*/  FSEL R7, R0, R7, !P0 ;  /* 0x0000000700077208 */ /* 0x000fca0004000000 */
[----:B------:R-:W-:Y:S01]  /*01d0*/  STG.E desc[UR4][R2.64], R7 ;  /* 0x0000000702007986 */ /* 0x000fe2000c101904 */
[----:B------:R-:W-:Y:S05]  /*01e0*/  EXIT ;  /* 0x000000000000794d */ /* 0x000fea0003800000 */
.L_x_9:
        /* <DEDUP_REMOVED lines=9> */
.L_x_12:


//--------------------- .text.default_function_kernel_2 --------------------------
	.section	.text.default_function_kernel_2,"ax",@progbits
	.align	128
        .global         default_function_kernel_2
        .type           default_function_kernel_2,@function
        .size           default_function_kernel_2,(.L_x_13 - default_function_kernel_2)
        .other          default_function_kernel_2,@"STO_CUDA_ENTRY STV_DEFAULT"
default_function_kernel_2:
.text.default_function_kernel_2:
        /* <DEDUP_REMOVED lines=14> */
[----:B------:R-:W-:Y:S01]  /*00e0*/  HFMA2 R8, -RZ, RZ, 1.625, 0 ;  /* 0x3e800000ff087431 */ /* 0x000fe200000001ff */
[----:B------:R-:W-:Y:S01]  /*00f0*/  MOV R9, 0x3d39bf78 ;  /* 0x3d39bf7800097802 */ /* 0x000fe20000000f00 */
[----:B--2---:R-:W0:Y:S02]  /*0100*/  FRND.CEIL R0, R2 ;  /* 0x0000000200007307 */ /* 0x004e240000209000 */
[C---:B0-----:R-:W-:Y:S01]  /*0110*/  FADD R4, -|R0|.reuse, 1 ;  /* 0x3f80000000047421 */ /* 0x041fe20000000300 */
[----:B------:R-:W-:-:S05]  /*0120*/  FSETP.GT.AND P0, PT, |R0|, 8.50705917302346158658e+37, PT ;  /* 0x7e8000000000780b */ /* 0x000fca0003f04200 */
[----:B------:R-:W0:Y:S02]  /*0130*/  MUFU.RCP R4, R4 ;  /* 0x0000000400047308 */ /* 0x000e240000001000 */
[----:B0-----:R-:W-:-:S04]  /*0140*/  FADD R7, R4, R4 ;  /* 0x0000000404077221 */ /* 0x001fc80000000000 */
[----:B------:R-:W-:-:S05]  /*0150*/  FMUL R7, |R0|, R7 ;  /* 0x0000000700077220 */ /* 0x000fca0000400200 */
[----:B------:R-:W-:-:S04]  /*0160*/  FSEL R7, R7, -2, !P0 ;  /* 0xc000000007077808 */ /* 0x000fc80004000000 */
[C---:B------:R-:W-:Y:S01]  /*0170*/  ISETP.GE.U32.AND P0, PT, R7.reuse, 0x7f800000, PT ;  /* 0x7f8000000700780c */ /* 0x040fe20003f06070 */
[----:B------:R-:W-:-:S03]  /*0180*/  FADD.RZ R6, R7, 1 ;  /* 0x3f80000007067421 */ /* 0x000fc6000000c000 */
[----:B------:R-:W-:Y:S02]  /*0190*/  ISETP.GT.AND P1, PT, R7, -0x40800000, P0 ;  /* 0xbf8000000700780c */ /* 0x000fe40000724270 */
[----:B------:R-:W-:-:S04]  /*01a0*/  IADD3 R6, PT, PT, R6, -0x3f400000, RZ ;  /* 0xc0c0000006067810 */ /* 0x000fc80007ffe0ff */
[----:B------:R-:W-:-:S04]  /*01b0*/  LOP3.LUT R6, R6, 0xff800000, RZ, 0xc0, !PT ;  /* 0xff80000006067812 */ /* 0x000fc800078ec0ff */
[----:B------:R-:W-:Y:S02]  /*01c0*/  IADD3 R3, PT, PT, -R6, 0x40800000, RZ ;  /* 0x4080000006037810 */ /* 0x000fe40007ffe1ff */
[-C--:B------:R-:W-:Y:S02]  /*01d0*/  IADD3 R2, PT, PT, R7, -R6.reuse, RZ ;  /* 0x8000000607027210 */ /* 0x080fe40007ffe0ff */
[----:B------:R-:W-:Y:S01]  /*01e0*/  I2FP.F32.S32 R6, R6 ;  /* 0x0000000600067245 */ /* 0x000fe20000201400 */
[----:B------:R-:W-:-:S04]  /*01f0*/  FFMA R3, R3, R8, -1 ;  /* 0xbf80000003037423 */ /* 0x000fc80000000008 */
[----:B------:R-:W-:Y:S01]  /*0200*/  FADD R4, R2, R3 ;  /* 0x0000000302047221 */ /* 0x000fe20000000000 */
[----:B------:R-:W-:-:S03]  /*0210*/  FMUL R6, R6, 1.1920928955078125e-07 ;  /* 0x3400000006067820 */ /* 0x000fc60000400000 */
[----:B------:R-:W-:-:S04]  /*0220*/  FFMA R3, R4, -R9, 0.10546888411045074463 ;  /* 0x3dd8001204037423 */ /* 0x000fc80000000809 */
[----:B------:R-:W-:-:S04]  /*0230*/  FFMA R3, R4, R3, -0.13229703903198242188 ;  /* 0xbe0778e004037423 */ /* 0x000fc80000000003 */
[----:B------:R-:W-:-:S04]  /*0240*/  FFMA R3, R4, R3, 0.14491446316242218018 ;  /* 0x3e14647504037423 */ /* 0x000fc80000000003 */
[----:B------:R-:W-:-:S04]  /*0250*/  FFMA R3, R4, R3, -0.16641564667224884033 ;  /* 0xbe2a68dd04037423 */ /* 0x000fc80000000003 */
[----:B------:R-:W-:-:S04]  /*0260*/  FFMA R3, R4, R3, 0.19988867640495300293 ;  /* 0x3e4caf9e04037423 */ /* 0x000fc80000000003 */
[----:B------:R-:W-:-:S04]  /*0270*/  FFMA R3, R4, R3, -0.25000196695327758789 ;  /* 0xbe80004204037423 */ /* 0x000fc80000000003 */
[----:B------:R-:W-:-:S04]  /*0280*/  FFMA R3, R4, R3, 0.33333510160446166992 ;  /* 0x3eaaaae604037423 */ /* 0x000fc80000000003 */
[C---:B------:R-:W-:Y:S02]  /*0290*/  FFMA R9, R4.reuse, R3, -0.5 ;  /* 0xbf00000004097423 */ /* 0x040fe40000000003 */
[----:B------:R-:W0:Y:S02]  /*02a0*/  LDC.64 R2, c[0x0][0x380] ;  /* 0x0000e000ff027b82 */ /* 0x000e240000000a00 */
[----:B------:R-:W-:-:S04]  /*02b0*/  FMUL R9, R4, R9 ;  /* 0x0000000904097220 */ /* 0x000fc80000400000 */
[----:B------:R-:W-:Y:S01]  /*02c0*/  FFMA R9, R4, R9, R4 ;  /* 0x0000000904097223 */ /* 0x000fe20000000004 */
[----:B------:R-:W-:-:S03]  /*02d0*/  @P0 MOV R4, 0x7f800000 ;  /* 0x7f80000000040802 */ /* 0x000fc60000000f00 */
[----:B------:R-:W-:Y:S01]  /*02e0*/  FFMA R6, R6, 0.69314718246459960938, R9 ;  /* 0x3f31721806067823 */ /* 0x000fe20000000009 */
[----:B------:R-:W-:Y:S02]  /*02f0*/  HFMA2 R9, -RZ, RZ, 1.75, 0 ;  /* 0x3f000000ff097431 */ /* 0x000fe400000001ff */
[C---:B------:R-:W-:Y:S01]  /*0300*/  @P1 FFMA R6, R7.reuse, R4, +INF ;  /* 0x7f80000007061423 */ /* 0x040fe20000000004 */
[----:B------:R-:W-:-:S04]  /*0310*/  @P0 FSETP.NEU.AND P1, PT, R7, RZ, PT ;  /* 0x000000ff0700020b */ /* 0x000fc80003f2d000 */
[----:B------:R-:W-:Y:S02]  /*0320*/  @P0 FSEL R6, R6, -RZ, P1 ;  /* 0x800000ff06060208 */ /* 0x000fe40000800000 */
[----:B------:R-:W-:Y:S01]  /*0330*/  LOP3.LUT R7, R9, 0x80000000, R0, 0xb8, !PT ;  /* 0x8000000009077812 */ /* 0x000fe200078eb800 */
[----:B0-----:R-:W-:-:S04]  /*0340*/  IMAD.WIDE.U32 R2, R5, 0x4, R2 ;  /* 0x0000000405027825 */ /* 0x001fc800078e0002 */
[----:B------:R-:W-:-:S05]  /*0350*/  FMUL R7, R7, R6 ;  /* 0x0000000607077220 */ /* 0x000fca0000400000 */
[----:B------:R-:W-:Y:S01]  /*0360*/  STG.E desc[UR6][R2.64], R7 ;  /* 0x0000000702007986 */ /* 0x000fe2000c101906 */
[----:B------:R-:W-:Y:S05]  /*0370*/  EXIT ;  /* 0x000000000000794d */ /* 0x000fea0003800000 */
.L_x_10:
        /* <DEDUP_REMOVED lines=16> */
.L_x_13:


//--------------------- .nv.shared.reserved.0     --------------------------
	.section	.nv.shared.reserved.0,"aw",@nobits
	.weak		__nv_reservedSMEM_offset_0_alias
	.size		__nv_reservedSMEM_offset_0_alias, 0, 64
	.other		__nv_reservedSMEM_offset_0_alias,@"STO_CUDA_RESERVED_SHARED STV_DEFAULT"
__nv_reservedSMEM_offset_0_alias:
	.zero		0
	.zero		64


//--------------------- .nv.constant0.default_function_kernel --------------------------
	.section	.nv.constant0.default_function_kernel,"a",@progbits
	.sectionflags	@""
	.align	4
.nv.constant0.default_function_kernel:
	.zero		912


//--------------------- .nv.constant0.default_function_kernel_1 --------------------------
	.section	.nv.constant0.default_function_kernel_1,"a",@progbits
	.sectionflags	@""
	.align	4
.nv.constant0.default_function_kernel_1:
	.zero		912


//--------------------- .nv.constant0.default_function_kernel_2 --------------------------
	.section	.nv.constant0.default_function_kernel_2,"a",@progbits
	.sectionflags	@""
	.align	4
.nv.constant0.default_function_kernel_2:
	.zero		912


//--------------------- SYMBOLS --------------------------

	.type		.nv.reservedSmem.offset0,@object
	.size		.nv.reservedSmem.offset0,0x4
